//
// Generated by NVIDIA NVVM Compiler
//
// Compiler Build ID: CL-36424714
// Cuda compilation tools, release 13.0, V13.0.88
// Based on NVVM 20.0.0
//

.version 9.0
.target sm_100
.address_size 64

	// .globl	_Z8CentroidPdiS_

.visible .entry _Z8CentroidPdiS_(
	.param .u64 .ptr .align 1 _Z8CentroidPdiS__param_0,
	.param .u32 _Z8CentroidPdiS__param_1,
	.param .u64 .ptr .align 1 _Z8CentroidPdiS__param_2
)
{
	.reg .pred 	%p<7>;
	.reg .b32 	%r<13>;
	.reg .b64 	%rd<9>;
	.reg .b64 	%fd<13>;

	ld.param.u64 	%rd4, [_Z8CentroidPdiS__param_0];
	ld.param.u32 	%r4, [_Z8CentroidPdiS__param_1];
	ld.param.u64 	%rd5, [_Z8CentroidPdiS__param_2];
	cvta.to.global.u64 	%rd1, %rd5;
	cvta.to.global.u64 	%rd2, %rd4;
	mov.u32 	%r5, %ctaid.x;
	mov.u32 	%r6, %ntid.x;
	mov.u32 	%r7, %tid.x;
	mad.lo.s32 	%r1, %r5, %r6, %r7;
	setp.lt.s32 	%p1, %r4, 1;
	@%p1 bra 	$L__BB0_5;
	mul.lo.s32 	%r9, %r1, 3;
	mul.wide.s32 	%rd6, %r9, 8;
	add.s64 	%rd3, %rd2, %rd6;
	mov.b32 	%r12, 1;
$L__BB0_2:
	shl.b32 	%r3, %r12, 1;
	add.s32 	%r10, %r3, -1;
	and.b32  	%r11, %r10, %r1;
	setp.ne.s32 	%p2, %r11, 0;
	@%p2 bra 	$L__BB0_4;
	mul.wide.s32 	%rd7, %r12, 24;
	add.s64 	%rd8, %rd3, %rd7;
	ld.global.f64 	%fd1, [%rd8];
	ld.global.f64 	%fd2, [%rd3];
	add.f64 	%fd3, %fd1, %fd2;
	st.global.f64 	[%rd3], %fd3;
	ld.global.f64 	%fd4, [%rd8+8];
	ld.global.f64 	%fd5, [%rd3+8];
	add.f64 	%fd6, %fd4, %fd5;
	st.global.f64 	[%rd3+8], %fd6;
	ld.global.f64 	%fd7, [%rd8+16];
	ld.global.f64 	%fd8, [%rd3+16];
	add.f64 	%fd9, %fd7, %fd8;
	st.global.f64 	[%rd3+16], %fd9;
$L__BB0_4:
	setp.le.s32 	%p3, %r3, %r4;
	mov.u32 	%r12, %r3;
	@%p3 bra 	$L__BB0_2;
$L__BB0_5:
	setp.eq.s32 	%p4, %r1, 2;
	@%p4 bra 	$L__BB0_10;
	setp.eq.s32 	%p5, %r1, 1;
	@%p5 bra 	$L__BB0_9;
	setp.ne.s32 	%p6, %r1, 0;
	@%p6 bra 	$L__BB0_11;
	ld.global.f64 	%fd12, [%rd2];
	st.global.f64 	[%rd1], %fd12;
	bra.uni 	$L__BB0_11;
$L__BB0_9:
	ld.global.f64 	%fd11, [%rd2+8];
	st.global.f64 	[%rd1+8], %fd11;
	bra.uni 	$L__BB0_11;
$L__BB0_10:
	ld.global.f64 	%fd10, [%rd2+16];
	st.global.f64 	[%rd1+16], %fd10;
$L__BB0_11:
	ret;

}


// ===== COMPILED SASS (sm_100) =====

	.target	sm_100

	.elftype	@"ET_EXEC"


//--------------------- .note.nv.tkinfo           --------------------------
	.section	.note.nv.tkinfo,"",@"SHT_NOTE"
	.sectionflags	@"SHF_NOTE_NV_TKINFO"
	.tkinfo
        /*0018*/ 	.word	0x00000002
        /*0030*/ 	.string	""
        /*0030*/ 	.string	"ptxas"
        /*0030*/ 	.string	"Cuda compilation tools, release 13.0, V13.0.88"
        /*0030*/ 	.string	"Build cuda_13.0.r13.0/compiler.36424714_0"
        /*0030*/ 	.string	"-arch sm_100 -m 64 "



//--------------------- .note.nv.cuinfo           --------------------------
	.section	.note.nv.cuinfo,"",@"SHT_NOTE"
	.sectionflags	@"SHF_NOTE_NV_CUINFO"
        /*0018*/ 	.short	0x0002
        /*001a*/ 	.short	0x0064
        /*001c*/ 	.short	0x0082
	.zero		2


//--------------------- .nv.info                  --------------------------
	.section	.nv.info,"",@"SHT_CUDA_INFO"
	.align	4


	//----- nvinfo : EIATTR_REGCOUNT
	.align		4
        /*0000*/ 	.byte	0x04, 0x2f
        /*0002*/ 	.short	(.L_1 - .L_0)
	.align		4
.L_0:
        /*0004*/ 	.word	index@(_Z8CentroidPdiS_)
        /*0008*/ 	.word	0x00000011


	//----- nvinfo : EIATTR_FRAME_SIZE
	.align		4
.L_1:
        /*000c*/ 	.byte	0x04, 0x11
        /*000e*/ 	.short	(.L_3 - .L_2)
	.align		4
.L_2:
        /*0010*/ 	.word	index@(_Z8CentroidPdiS_)
        /*0014*/ 	.word	0x00000000


	//----- nvinfo : EIATTR_MIN_STACK_SIZE
	.align		4
.L_3:
        /*0018*/ 	.byte	0x04, 0x12
        /*001a*/ 	.short	(.L_5 - .L_4)
	.align		4
.L_4:
        /*001c*/ 	.word	index@(_Z8CentroidPdiS_)
        /*0020*/ 	.word	0x00000000
.L_5:


//--------------------- .nv.compat                --------------------------
	.section	.nv.compat,"",@"SHT_CUDA_COMPAT_INFO"
	.align	4
        /*0000*/ 	.byte	0x02, 0x09, 0x00, 0x00, 0x02, 0x02, 0x01, 0x00, 0x02, 0x05, 0x05, 0x00, 0x03, 0x07, 0x01, 0x01
        /*0010*/ 	.byte	0x02, 0x03, 0x00, 0x00, 0x02, 0x06, 0x01, 0x00, 0x04, 0x0b, 0x08, 0x00, 0x01, 0x00, 0x00, 0x00
        /*0020*/ 	.byte	0x00, 0x00, 0x00, 0x00


//--------------------- .nv.info._Z8CentroidPdiS_ --------------------------
	.section	.nv.info._Z8CentroidPdiS_,"",@"SHT_CUDA_INFO"
	.sectionflags	@""
	.align	4


	//----- nvinfo : EIATTR_CUDA_API_VERSION
	.align		4
        /*0000*/ 	.byte	0x04, 0x37
        /*0002*/ 	.short	(.L_7 - .L_6)
.L_6:
        /*0004*/ 	.word	0x00000082


	//----- nvinfo : EIATTR_KPARAM_INFO
	.align		4
.L_7:
        /*0008*/ 	.byte	0x04, 0x17
        /*000a*/ 	.short	(.L_9 - .L_8)
.L_8:
        /*000c*/ 	.word	0x00000000
        /*0010*/ 	.short	0x0002
        /*0012*/ 	.short	0x0010
        /*0014*/ 	.byte	0x00, 0xf5, 0x21, 0x00


	//----- nvinfo : EIATTR_KPARAM_INFO
	.align		4
.L_9:
        /*0018*/ 	.byte	0x04, 0x17
        /*001a*/ 	.short	(.L_11 - .L_10)
.L_10:
        /*001c*/ 	.word	0x00000000
        /*0020*/ 	.short	0x0001
        /*0022*/ 	.short	0x0008
        /*0024*/ 	.byte	0x00, 0xf0, 0x11, 0x00


	//----- nvinfo : EIATTR_KPARAM_INFO
	.align		4
.L_11:
        /*0028*/ 	.byte	0x04, 0x17
        /*002a*/ 	.short	(.L_13 - .L_12)
.L_12:
        /*002c*/ 	.word	0x00000000
        /*0030*/ 	.short	0x0000
        /*0032*/ 	.short	0x0000
        /*0034*/ 	.byte	0x00, 0xf5, 0x21, 0x00


	//----- nvinfo : EIATTR_SPARSE_MMA_MASK
	.align		4
.L_13:
        /*0038*/ 	.byte	0x03, 0x50
        /*003a*/ 	.short	0x0000


	//----- nvinfo : EIATTR_MAXREG_COUNT
	.align		4
        /*003c*/ 	.byte	0x03, 0x1b
        /*003e*/ 	.short	0x00ff


	//----- nvinfo : EIATTR_MERCURY_ISA_VERSION
	.align		4
        /*0040*/ 	.byte	0x03, 0x5f
        /*0042*/ 	.short	0x0101


	//----- nvinfo : EIATTR_VRC_CTA_INIT_COUNT
	.align		4
        /*0044*/ 	.byte	0x02, 0x4a
	.zero		1
	.zero		1


	//----- nvinfo : EIATTR_EXIT_INSTR_OFFSETS
	.align		4
        /*0048*/ 	.byte	0x04, 0x1c
        /*004a*/ 	.short	(.L_15 - .L_14)


	//   ....[0]....
.L_14:
        /*004c*/ 	.word	0x000002b0


	//   ....[1]....
        /*0050*/ 	.word	0x00000300


	//   ....[2]....
        /*0054*/ 	.word	0x00000350


	//   ....[3]....
        /*0058*/ 	.word	0x000003a0


	//----- nvinfo : EIATTR_INDIRECT_BRANCH_TARGETS
	.align		4
.L_15:
        /*005c*/ 	.byte	0x04, 0x34
        /*005e*/ 	.short	(.L_17 - .L_16)


	//   ....[0]....
.L_16:
        /*0060*/ 	.word	.L_x_5@srel
        /*0064*/ 	.short	0x0
        /*0066*/ 	.short	0x0
        /*0068*/ 	.word	0x3
        /*006c*/ 	.word	.L_x_6@srel
        /*0070*/ 	.word	.L_x_7@srel
        /*0074*/ 	.word	.L_x_8@srel


	//----- nvinfo : EIATTR_CRS_STACK_SIZE
	.align		4
.L_17:
        /*0078*/ 	.byte	0x04, 0x1e
        /*007a*/ 	.short	(.L_19 - .L_18)
.L_18:
        /*007c*/ 	.word	0x00000000


	//----- nvinfo : EIATTR_CBANK_PARAM_SIZE
	.align		4
.L_19:
        /*0080*/ 	.byte	0x03, 0x19
        /*0082*/ 	.short	0x0018


	//----- nvinfo : EIATTR_PARAM_CBANK
	.align		4
        /*0084*/ 	.byte	0x04, 0x0a
        /*0086*/ 	.short	(.L_21 - .L_20)
	.align		4
.L_20:
        /*0088*/ 	.word	index@(.nv.constant0._Z8CentroidPdiS_)
        /*008c*/ 	.short	0x0380
        /*008e*/ 	.short	0x0018


	//----- nvinfo : EIATTR_SW_WAR
	.align		4
.L_21:
        /*0090*/ 	.byte	0x04, 0x36
        /*0092*/ 	.short	(.L_23 - .L_22)
.L_22:
        /*0094*/ 	.word	0x00000008
.L_23:


//--------------------- .nv.callgraph             --------------------------
	.section	.nv.callgraph,"",@"SHT_CUDA_CALLGRAPH"
	.align	4
	.sectionentsize	8
	.align		4
        /*0000*/ 	.word	0x00000000
	.align		4
        /*0004*/ 	.word	0xffffffff
	.align		4
        /*0008*/ 	.word	0x00000000
	.align		4
        /*000c*/ 	.word	0xfffffffe
	.align		4
        /*0010*/ 	.word	0x00000000
	.align		4
        /*0014*/ 	.word	0xfffffffd
	.align		4
        /*0018*/ 	.word	0x00000000
	.align		4
        /*001c*/ 	.word	0xfffffffc


//--------------------- .nv.constant2._Z8CentroidPdiS_ --------------------------
	.section	.nv.constant2._Z8CentroidPdiS_,"a",@progbits
	.sectionflags	@""
	.align	4
.nv.constant2._Z8CentroidPdiS_:
        /*0000*/ 	.byte	0x10, 0x03, 0x00, 0x00, 0x60, 0x03, 0x00, 0x00, 0xa0, 0x02, 0x00, 0x00


//--------------------- .text._Z8CentroidPdiS_    --------------------------
	.section	.text._Z8CentroidPdiS_,"ax",@progbits
	.align	128
        .global         _Z8CentroidPdiS_
        .type           _Z8CentroidPdiS_,@function
        .size           _Z8CentroidPdiS_,(.L_x_9 - _Z8CentroidPdiS_)
        .other          _Z8CentroidPdiS_,@"STO_CUDA_ENTRY STV_DEFAULT"
_Z8CentroidPdiS_:
.text._Z8CentroidPdiS_:
[----:B------:R-:W-:Y:S01]  /*0000*/  LDC R1, c[0x0][0x37c] ;  /* 0x0000df00ff017b82 */ /* 0x000fe20000000800 */
[----:B------:R-:W0:Y:S01]  /*0010*/  S2R R3, SR_TID.X ;  /* 0x0000000000037919 */ /* 0x000e220000002100 */
[----:B------:R-:W1:Y:S06]  /*0020*/  LDCU UR7, c[0x0][0x388] ;  /* 0x00007100ff0777ac */ /* 0x000e6c0008000800 */
[----:B------:R-:W0:Y:S01]  /*0030*/  S2UR UR6, SR_CTAID.X ;  /* 0x00000000000679c3 */ /* 0x000e220000002500 */
[----:B------:R-:W2:Y:S07]  /*0040*/  LDCU.64 UR4, c[0x0][0x358] ;  /* 0x00006b00ff0477ac */ /* 0x000eae0008000a00 */
[----:B------:R-:W0:Y:S01]  /*0050*/  LDC R0, c[0x0][0x360] ;  /* 0x0000d800ff007b82 */ /* 0x000e220000000800 */
[----:B-1----:R-:W-:Y:S01]  /*0060*/  UISETP.GE.AND UP0, UPT, UR7, 0x1, UPT ;  /* 0x000000010700788c */ /* 0x002fe2000bf06270 */
[----:B0-----:R-:W-:-:S08]  /*0070*/  IMAD R0, R0, UR6, R3 ;  /* 0x0000000600007c24 */ /* 0x001fd0000f8e0203 */
[----:B--2---:R-:W-:Y:S05]  /*0080*/  BRA.U !UP0, `(.L_x_0) ;  /* 0x00000001086c7547 */ /* 0x004fea000b800000 */
[----:B------:R-:W0:Y:S01]  /*0090*/  LDC.64 R2, c[0x0][0x380] ;  /* 0x0000e000ff027b82 */ /* 0x000e220000000a00 */
[----:B------:R-:W-:Y:S01]  /*00a0*/  IMAD R5, R0, 0x3, RZ ;  /* 0x0000000300057824 */ /* 0x000fe200078e02ff */
[----:B------:R-:W1:Y:S01]  /*00b0*/  LDCU UR6, c[0x0][0x388] ;  /* 0x00007100ff0677ac */ /* 0x000e620008000800 */
[----:B------:R-:W-:Y:S02]  /*00c0*/  IMAD.MOV.U32 R7, RZ, RZ, 0x1 ;  /* 0x00000001ff077424 */ /* 0x000fe400078e00ff */
[----:B01----:R-:W-:-:S07]  /*00d0*/  IMAD.WIDE R2, R5, 0x8, R2 ;  /* 0x0000000805027825 */ /* 0x003fce00078e0202 */
.L_x_3:
[----:B------:R-:W-:Y:S01]  /*00e0*/  IMAD.SHL.U32 R14, R7, 0x2, RZ ;  /* 0x00000002070e7824 */ /* 0x000fe200078e00ff */
[----:B------:R-:W-:Y:S04]  /*00f0*/  BSSY.RECONVERGENT B0, `(.L_x_1) ;  /* 0x0000012000007945 */ /* 0x000fe80003800200 */
[C---:B------:R-:W-:Y:S02]  /*0100*/  IADD3 R5, PT, PT, R14.reuse, -0x1, RZ ;  /* 0xffffffff0e057810 */ /* 0x040fe40007ffe0ff */
[----:B------:R-:W-:Y:S02]  /*0110*/  ISETP.GT.AND P1, PT, R14, UR6, PT ;  /* 0x000000060e007c0c */ /* 0x000fe4000bf24270 */
[----:B------:R-:W-:-:S13]  /*0120*/  LOP3.LUT P0, RZ, R5, R0, RZ, 0xc0, !PT ;  /* 0x0000000005ff7212 */ /* 0x000fda000780c0ff */
[----:B------:R-:W-:Y:S05]  /*0130*/  @P0 BRA `(.L_x_2) ;  /* 0x0000000000340947 */ /* 0x000fea0003800000 */
[----:B------:R-:W-:Y:S01]  /*0140*/  IMAD.WIDE R4, R7, 0x18, R2 ;  /* 0x0000001807047825 */ /* 0x000fe200078e0202 */
[----:B------:R-:W2:Y:S04]  /*0150*/  LDG.E.64 R8, desc[UR4][R2.64] ;  /* 0x0000000402087981 */ /* 0x000ea8000c1e1b00 */
[----:B------:R-:W2:Y:S04]  /*0160*/  LDG.E.64 R6, desc[UR4][R4.64] ;  /* 0x0000000404067981 */ /* 0x000ea8000c1e1b00 */
[----:B------:R-:W3:Y:S04]  /*0170*/  LDG.E.64 R10, desc[UR4][R2.64+0x8] ;  /* 0x00000804020a7981 */ /* 0x000ee8000c1e1b00 */
[----:B------:R-:W4:Y:S01]  /*0180*/  LDG.E.64 R12, desc[UR4][R2.64+0x10] ;  /* 0x00001004020c7981 */ /* 0x000f22000c1e1b00 */
[----:B--2---:R-:W-:-:S07]  /*0190*/  DADD R6, R6, R8 ;  /* 0x0000000006067229 */ /* 0x004fce0000000008 */
[----:B------:R0:W-:Y:S04]  /*01a0*/  STG.E.64 desc[UR4][R2.64], R6 ;  /* 0x0000000602007986 */ /* 0x0001e8000c101b04 */
[----:B------:R-:W3:Y:S02]  /*01b0*/  LDG.E.64 R8, desc[UR4][R4.64+0x8] ;  /* 0x0000080404087981 */ /* 0x000ee4000c1e1b00 */
[----:B---3--:R-:W-:-:S07]  /*01c0*/  DADD R8, R8, R10 ;  /* 0x0000000008087229 */ /* 0x008fce000000000a */
[----:B------:R0:W-:Y:S04]  /*01d0*/  STG.E.64 desc[UR4][R2.64+0x8], R8 ;  /* 0x0000080802007986 */ /* 0x0001e8000c101b04 */
[----:B------:R-:W4:Y:S02]  /*01e0*/  LDG.E.64 R10, desc[UR4][R4.64+0x10] ;  /* 0x00001004040a7981 */ /* 0x000f24000c1e1b00 */
[----:B----4-:R-:W-:-:S07]  /*01f0*/  DADD R10, R10, R12 ;  /* 0x000000000a0a7229 */ /* 0x010fce000000000c */
[----:B------:R0:W-:Y:S04]  /*0200*/  STG.E.64 desc[UR4][R2.64+0x10], R10 ;  /* 0x0000100a02007986 */ /* 0x0001e8000c101b04 */
.L_x_2:
[----:B------:R-:W-:Y:S05]  /*0210*/  BSYNC.RECONVERGENT B0 ;  /* 0x0000000000007941 */ /* 0x000fea0003800200 */
.L_x_1:
[----:B0-----:R-:W-:Y:S01]  /*0220*/  IMAD.MOV.U32 R7, RZ, RZ, R14 ;  /* 0x000000ffff077224 */ /* 0x001fe200078e000e */
[----:B------:R-:W-:Y:S06]  /*0230*/  @!P1 BRA `(.L_x_3) ;  /* 0xfffffffc00a89947 */ /* 0x000fec000383ffff */
.L_x_0:
[----:B------:R-:W-:-:S04]  /*0240*/  MOV R3, 0xffffffff ;  /* 0xffffffff00037802 */ /* 0x000fc80000000f00 */
[----:B------:R-:W-:-:S04]  /*0250*/  VIADDMNMX.U32 R2, R0, R3, 0x2, PT ;  /* 0x0000000200027446 */ /* 0x000fc80003800003 */
[----:B------:R-:W-:-:S04]  /*0260*/  SHF.L.U32 R4, R2, 0x2, RZ ;  /* 0x0000000202047819 */ /* 0x000fc800000006ff */
[----:B------:R-:W0:Y:S02]  /*0270*/  LDC R2, c[0x2][R4] ;  /* 0x0080000004027b82 */ /* 0x000e240000000800 */
[----:B0-----:R-:W-:-:S04]  /*0280*/  SHF.R.S32.HI R3, RZ, 0x1f, R2 ;  /* 0x0000001fff037819 */ /* 0x001fc80000011402 */
.L_x_5:
[----:B------:R-:W-:Y:S05]  /*0290*/  BRX R2 -0x2a0                           (*"BRANCH_TARGETS .L_x_6,.L_x_7,.L_x_8"*) ;  /* 0xfffffffc02587949 */ /* 0x000fea000383ffff */
.L_x_8:
[----:B------:R-:W-:-:S13]  /*02a0*/  ISETP.NE.AND P0, PT, R0, RZ, PT ;  /* 0x000000ff0000720c */ /* 0x000fda0003f05270 */
[----:B------:R-:W-:Y:S05]  /*02b0*/  @P0 EXIT ;  /* 0x000000000000094d */ /* 0x000fea0003800000 */
[----:B------:R-:W0:Y:S02]  /*02c0*/  LDC.64 R2, c[0x0][0x380] ;  /* 0x0000e000ff027b82 */ /* 0x000e240000000a00 */
[----:B0-----:R-:W2:Y:S06]  /*02d0*/  LDG.E.64 R2, desc[UR4][R2.64] ;  /* 0x0000000402027981 */ /* 0x001eac000c1e1b00 */
[----:B------:R-:W2:Y:S02]  /*02e0*/  LDC.64 R4, c[0x0][0x390] ;  /* 0x0000e400ff047b82 */ /* 0x000ea40000000a00 */
[----:B--2---:R-:W-:Y:S01]  /*02f0*/  STG.E.64 desc[UR4][R4.64], R2 ;  /* 0x0000000204007986 */ /* 0x004fe2000c101b04 */
[----:B------:R-:W-:Y:S05]  /*0300*/  EXIT ;  /* 0x000000000000794d */ /* 0x000fea0003800000 */
.L_x_6:
[----:B------:R-:W0:Y:S02]  /*0310*/  LDC.64 R2, c[0x0][0x380] ;  /* 0x0000e000ff027b82 */ /* 0x000e240000000a00 */
[----:B0-----:R-:W2:Y:S06]  /*0320*/  LDG.E.64 R2, desc[UR4][R2.64+0x8] ;  /* 0x0000080402027981 */ /* 0x001eac000c1e1b00 */
[----:B------:R-:W2:Y:S02]  /*0330*/  LDC.64 R4, c[0x0][0x390] ;  /* 0x0000e400ff047b82 */ /* 0x000ea40000000a00 */
[----:B--2---:R-:W-:Y:S01]  /*0340*/  STG.E.64 desc[UR4][R4.64+0x8], R2 ;  /* 0x0000080204007986 */ /* 0x004fe2000c101b04 */
[----:B------:R-:W-:Y:S05]  /*0350*/  EXIT ;  /* 0x000000000000794d */ /* 0x000fea0003800000 */
.L_x_7:
[----:B------:R-:W0:Y:S02]  /*0360*/  LDC.64 R2, c[0x0][0x380] ;  /* 0x0000e000ff027b82 */ /* 0x000e240000000a00 */
[----:B0-----:R-:W2:Y:S06]  /*0370*/  LDG.E.64 R2, desc[UR4][R2.64+0x10] ;  /* 0x0000100402027981 */ /* 0x001eac000c1e1b00 */
[----:B------:R-:W2:Y:S02]  /*0380*/  LDC.64 R4, c[0x0][0x390] ;  /* 0x0000e400ff047b82 */ /* 0x000ea40000000a00 */
[----:B--2---:R-:W-:Y:S01]  /*0390*/  STG.E.64 desc[UR4][R4.64+0x10], R2 ;  /* 0x0000100204007986 */ /* 0x004fe2000c101b04 */
[----:B------:R-:W-:Y:S05]  /*03a0*/  EXIT ;  /* 0x000000000000794d */ /* 0x000fea0003800000 */
.L_x_4:
[----:B------:R-:W-:-:S00]  /*03b0*/  BRA `(.L_x_4) ;  /* 0xfffffffc00fc7947 */ /* 0x000fc0000383ffff */
[----:B------:R-:W-:-:S00]  /*03c0*/  NOP ;  /* 0x0000000000007918 */ /* 0x000fc00000000000 */
        /* <DEDUP_REMOVED lines=11> */
.L_x_9:


//--------------------- .nv.shared.reserved.0     --------------------------
	.section	.nv.shared.reserved.0,"aw",@nobits
	.weak		__nv_reservedSMEM_offset_0_alias
	.size		__nv_reservedSMEM_offset_0_alias, 0, 64
	.other		__nv_reservedSMEM_offset_0_alias,@"STO_CUDA_RESERVED_SHARED STV_DEFAULT"
__nv_reservedSMEM_offset_0_alias:
	.zero		0
	.zero		64


//--------------------- .nv.constant0._Z8CentroidPdiS_ --------------------------
	.section	.nv.constant0._Z8CentroidPdiS_,"a",@progbits
	.sectionflags	@""
	.align	4
.nv.constant0._Z8CentroidPdiS_:
	.zero		920


//--------------------- SYMBOLS --------------------------

	.type		.nv.reservedSmem.offset0,@object
	.size		.nv.reservedSmem.offset0,0x4
